//
// Generated by NVIDIA NVVM Compiler
//
// Compiler Build ID: CL-36424714
// Cuda compilation tools, release 13.0, V13.0.88
// Based on NVVM 20.0.0
//

.version 9.0
.target sm_100
.address_size 64

	// .globl	_Z7ellSpMViiPKiPKfS2_Pf

.visible .entry _Z7ellSpMViiPKiPKfS2_Pf(
	.param .u32 _Z7ellSpMViiPKiPKfS2_Pf_param_0,
	.param .u32 _Z7ellSpMViiPKiPKfS2_Pf_param_1,
	.param .u64 .ptr .align 1 _Z7ellSpMViiPKiPKfS2_Pf_param_2,
	.param .u64 .ptr .align 1 _Z7ellSpMViiPKiPKfS2_Pf_param_3,
	.param .u64 .ptr .align 1 _Z7ellSpMViiPKiPKfS2_Pf_param_4,
	.param .u64 .ptr .align 1 _Z7ellSpMViiPKiPKfS2_Pf_param_5
)
{
	.reg .pred 	%p<26>;
	.reg .b32 	%r<82>;
	.reg .b32 	%f<96>;
	.reg .b64 	%rd<94>;

	ld.param.u32 	%r59, [_Z7ellSpMViiPKiPKfS2_Pf_param_0];
	ld.param.u32 	%r60, [_Z7ellSpMViiPKiPKfS2_Pf_param_1];
	ld.param.u64 	%rd18, [_Z7ellSpMViiPKiPKfS2_Pf_param_2];
	ld.param.u64 	%rd19, [_Z7ellSpMViiPKiPKfS2_Pf_param_3];
	ld.param.u64 	%rd20, [_Z7ellSpMViiPKiPKfS2_Pf_param_4];
	cvta.to.global.u64 	%rd1, %rd20;
	cvta.to.global.u64 	%rd2, %rd19;
	cvta.to.global.u64 	%rd3, %rd18;
	mov.u32 	%r61, %ctaid.x;
	mov.u32 	%r62, %ntid.x;
	mul.lo.s32 	%r1, %r61, %r62;
	mov.u32 	%r2, %tid.x;
	add.s32 	%r3, %r1, %r2;
	setp.ge.s32 	%p1, %r3, %r59;
	@%p1 bra 	$L__BB0_43;
	setp.lt.s32 	%p2, %r60, 1;
	mov.f32 	%f75, 0f00000000;
	@%p2 bra 	$L__BB0_42;
	and.b32  	%r4, %r60, 7;
	setp.lt.u32 	%p3, %r60, 8;
	mov.f32 	%f75, 0f00000000;
	mov.b32 	%r80, 0;
	@%p3 bra 	$L__BB0_21;
	and.b32  	%r80, %r60, 2147483640;
	neg.s32 	%r78, %r80;
	add.s32 	%r64, %r2, %r59;
	add.s32 	%r77, %r64, %r1;
	shl.b32 	%r8, %r59, 3;
	shl.b32 	%r65, %r59, 1;
	add.s32 	%r76, %r3, %r65;
	mad.lo.s32 	%r75, %r59, 3, %r3;
	shl.b32 	%r66, %r59, 2;
	add.s32 	%r74, %r3, %r66;
	mad.lo.s32 	%r73, %r59, 5, %r3;
	mad.lo.s32 	%r72, %r59, 6, %r3;
	mad.lo.s32 	%r71, %r59, 7, %r3;
	mov.f32 	%f75, 0f00000000;
	mul.wide.s32 	%rd5, %r59, 4;
	mov.u32 	%r70, %r3;
$L__BB0_4:
	.pragma "nounroll";
	mul.wide.s32 	%rd21, %r70, 4;
	add.s64 	%rd4, %rd3, %rd21;
	ld.global.nc.u32 	%r24, [%rd4];
	setp.lt.s32 	%p4, %r24, 0;
	@%p4 bra 	$L__BB0_6;
	mul.wide.s32 	%rd22, %r70, 4;
	add.s64 	%rd23, %rd2, %rd22;
	ld.global.nc.f32 	%f42, [%rd23];
	mul.wide.u32 	%rd24, %r24, 4;
	add.s64 	%rd25, %rd1, %rd24;
	ld.global.nc.f32 	%f43, [%rd25];
	fma.rn.f32 	%f75, %f42, %f43, %f75;
$L__BB0_6:
	add.s64 	%rd6, %rd4, %rd5;
	ld.global.nc.u32 	%r25, [%rd6];
	setp.lt.s32 	%p5, %r25, 0;
	@%p5 bra 	$L__BB0_8;
	mul.wide.s32 	%rd26, %r77, 4;
	add.s64 	%rd27, %rd2, %rd26;
	ld.global.nc.f32 	%f44, [%rd27];
	mul.wide.u32 	%rd28, %r25, 4;
	add.s64 	%rd29, %rd1, %rd28;
	ld.global.nc.f32 	%f45, [%rd29];
	fma.rn.f32 	%f75, %f44, %f45, %f75;
$L__BB0_8:
	add.s64 	%rd7, %rd6, %rd5;
	ld.global.nc.u32 	%r26, [%rd7];
	setp.lt.s32 	%p6, %r26, 0;
	@%p6 bra 	$L__BB0_10;
	mul.wide.s32 	%rd30, %r76, 4;
	add.s64 	%rd31, %rd2, %rd30;
	ld.global.nc.f32 	%f46, [%rd31];
	mul.wide.u32 	%rd32, %r26, 4;
	add.s64 	%rd33, %rd1, %rd32;
	ld.global.nc.f32 	%f47, [%rd33];
	fma.rn.f32 	%f75, %f46, %f47, %f75;
$L__BB0_10:
	add.s64 	%rd8, %rd7, %rd5;
	ld.global.nc.u32 	%r27, [%rd8];
	setp.lt.s32 	%p7, %r27, 0;
	@%p7 bra 	$L__BB0_12;
	mul.wide.s32 	%rd34, %r75, 4;
	add.s64 	%rd35, %rd2, %rd34;
	ld.global.nc.f32 	%f48, [%rd35];
	mul.wide.u32 	%rd36, %r27, 4;
	add.s64 	%rd37, %rd1, %rd36;
	ld.global.nc.f32 	%f49, [%rd37];
	fma.rn.f32 	%f75, %f48, %f49, %f75;
$L__BB0_12:
	add.s64 	%rd9, %rd8, %rd5;
	ld.global.nc.u32 	%r28, [%rd9];
	setp.lt.s32 	%p8, %r28, 0;
	@%p8 bra 	$L__BB0_14;
	mul.wide.s32 	%rd38, %r74, 4;
	add.s64 	%rd39, %rd2, %rd38;
	ld.global.nc.f32 	%f50, [%rd39];
	mul.wide.u32 	%rd40, %r28, 4;
	add.s64 	%rd41, %rd1, %rd40;
	ld.global.nc.f32 	%f51, [%rd41];
	fma.rn.f32 	%f75, %f50, %f51, %f75;
$L__BB0_14:
	add.s64 	%rd10, %rd9, %rd5;
	ld.global.nc.u32 	%r29, [%rd10];
	setp.lt.s32 	%p9, %r29, 0;
	@%p9 bra 	$L__BB0_16;
	mul.wide.s32 	%rd42, %r73, 4;
	add.s64 	%rd43, %rd2, %rd42;
	ld.global.nc.f32 	%f52, [%rd43];
	mul.wide.u32 	%rd44, %r29, 4;
	add.s64 	%rd45, %rd1, %rd44;
	ld.global.nc.f32 	%f53, [%rd45];
	fma.rn.f32 	%f75, %f52, %f53, %f75;
$L__BB0_16:
	add.s64 	%rd11, %rd10, %rd5;
	ld.global.nc.u32 	%r30, [%rd11];
	setp.lt.s32 	%p10, %r30, 0;
	@%p10 bra 	$L__BB0_18;
	mul.wide.s32 	%rd46, %r72, 4;
	add.s64 	%rd47, %rd2, %rd46;
	ld.global.nc.f32 	%f54, [%rd47];
	mul.wide.u32 	%rd48, %r30, 4;
	add.s64 	%rd49, %rd1, %rd48;
	ld.global.nc.f32 	%f55, [%rd49];
	fma.rn.f32 	%f75, %f54, %f55, %f75;
$L__BB0_18:
	add.s64 	%rd50, %rd11, %rd5;
	ld.global.nc.u32 	%r31, [%rd50];
	setp.lt.s32 	%p11, %r31, 0;
	@%p11 bra 	$L__BB0_20;
	mul.wide.s32 	%rd51, %r71, 4;
	add.s64 	%rd52, %rd2, %rd51;
	ld.global.nc.f32 	%f56, [%rd52];
	mul.wide.u32 	%rd53, %r31, 4;
	add.s64 	%rd54, %rd1, %rd53;
	ld.global.nc.f32 	%f57, [%rd54];
	fma.rn.f32 	%f75, %f56, %f57, %f75;
$L__BB0_20:
	add.s32 	%r78, %r78, 8;
	add.s32 	%r77, %r77, %r8;
	add.s32 	%r76, %r76, %r8;
	add.s32 	%r75, %r75, %r8;
	add.s32 	%r74, %r74, %r8;
	add.s32 	%r73, %r73, %r8;
	add.s32 	%r72, %r72, %r8;
	add.s32 	%r71, %r71, %r8;
	add.s32 	%r70, %r70, %r8;
	setp.ne.s32 	%p12, %r78, 0;
	@%p12 bra 	$L__BB0_4;
$L__BB0_21:
	setp.eq.s32 	%p13, %r4, 0;
	@%p13 bra 	$L__BB0_42;
	and.b32  	%r42, %r60, 3;
	setp.lt.u32 	%p14, %r4, 4;
	@%p14 bra 	$L__BB0_32;
	mad.lo.s32 	%r43, %r80, %r59, %r3;
	mul.wide.s32 	%rd55, %r43, 4;
	add.s64 	%rd12, %rd3, %rd55;
	ld.global.nc.u32 	%r44, [%rd12];
	setp.lt.s32 	%p15, %r44, 0;
	@%p15 bra 	$L__BB0_25;
	add.s64 	%rd57, %rd2, %rd55;
	ld.global.nc.f32 	%f59, [%rd57];
	mul.wide.u32 	%rd58, %r44, 4;
	add.s64 	%rd59, %rd1, %rd58;
	ld.global.nc.f32 	%f60, [%rd59];
	fma.rn.f32 	%f75, %f59, %f60, %f75;
$L__BB0_25:
	add.s32 	%r45, %r43, %r59;
	mul.wide.s32 	%rd13, %r59, 4;
	add.s64 	%rd14, %rd12, %rd13;
	ld.global.nc.u32 	%r46, [%rd14];
	setp.lt.s32 	%p16, %r46, 0;
	@%p16 bra 	$L__BB0_27;
	mul.wide.s32 	%rd60, %r45, 4;
	add.s64 	%rd61, %rd2, %rd60;
	ld.global.nc.f32 	%f61, [%rd61];
	mul.wide.u32 	%rd62, %r46, 4;
	add.s64 	%rd63, %rd1, %rd62;
	ld.global.nc.f32 	%f62, [%rd63];
	fma.rn.f32 	%f75, %f61, %f62, %f75;
$L__BB0_27:
	add.s32 	%r47, %r45, %r59;
	add.s64 	%rd15, %rd14, %rd13;
	ld.global.nc.u32 	%r48, [%rd15];
	setp.lt.s32 	%p17, %r48, 0;
	@%p17 bra 	$L__BB0_29;
	mul.wide.s32 	%rd64, %r47, 4;
	add.s64 	%rd65, %rd2, %rd64;
	ld.global.nc.f32 	%f63, [%rd65];
	mul.wide.u32 	%rd66, %r48, 4;
	add.s64 	%rd67, %rd1, %rd66;
	ld.global.nc.f32 	%f64, [%rd67];
	fma.rn.f32 	%f75, %f63, %f64, %f75;
$L__BB0_29:
	add.s64 	%rd68, %rd15, %rd13;
	ld.global.nc.u32 	%r49, [%rd68];
	setp.lt.s32 	%p18, %r49, 0;
	@%p18 bra 	$L__BB0_31;
	add.s32 	%r67, %r47, %r59;
	mul.wide.s32 	%rd69, %r67, 4;
	add.s64 	%rd70, %rd2, %rd69;
	ld.global.nc.f32 	%f65, [%rd70];
	mul.wide.u32 	%rd71, %r49, 4;
	add.s64 	%rd72, %rd1, %rd71;
	ld.global.nc.f32 	%f66, [%rd72];
	fma.rn.f32 	%f75, %f65, %f66, %f75;
$L__BB0_31:
	add.s32 	%r80, %r80, 4;
$L__BB0_32:
	setp.eq.s32 	%p19, %r42, 0;
	@%p19 bra 	$L__BB0_42;
	setp.eq.s32 	%p20, %r42, 1;
	@%p20 bra 	$L__BB0_39;
	mad.lo.s32 	%r52, %r80, %r59, %r3;
	mul.wide.s32 	%rd73, %r52, 4;
	add.s64 	%rd16, %rd3, %rd73;
	ld.global.nc.u32 	%r53, [%rd16];
	setp.lt.s32 	%p21, %r53, 0;
	@%p21 bra 	$L__BB0_36;
	add.s64 	%rd75, %rd2, %rd73;
	ld.global.nc.f32 	%f68, [%rd75];
	mul.wide.u32 	%rd76, %r53, 4;
	add.s64 	%rd77, %rd1, %rd76;
	ld.global.nc.f32 	%f69, [%rd77];
	fma.rn.f32 	%f75, %f68, %f69, %f75;
$L__BB0_36:
	mul.wide.s32 	%rd78, %r59, 4;
	add.s64 	%rd79, %rd16, %rd78;
	ld.global.nc.u32 	%r54, [%rd79];
	setp.lt.s32 	%p22, %r54, 0;
	@%p22 bra 	$L__BB0_38;
	add.s32 	%r68, %r52, %r59;
	mul.wide.s32 	%rd80, %r68, 4;
	add.s64 	%rd81, %rd2, %rd80;
	ld.global.nc.f32 	%f70, [%rd81];
	mul.wide.u32 	%rd82, %r54, 4;
	add.s64 	%rd83, %rd1, %rd82;
	ld.global.nc.f32 	%f71, [%rd83];
	fma.rn.f32 	%f75, %f70, %f71, %f75;
$L__BB0_38:
	add.s32 	%r80, %r80, 2;
$L__BB0_39:
	and.b32  	%r69, %r60, 1;
	setp.eq.b32 	%p23, %r69, 1;
	not.pred 	%p24, %p23;
	@%p24 bra 	$L__BB0_42;
	mad.lo.s32 	%r57, %r80, %r59, %r3;
	mul.wide.s32 	%rd84, %r57, 4;
	add.s64 	%rd85, %rd3, %rd84;
	ld.global.nc.u32 	%r58, [%rd85];
	setp.lt.s32 	%p25, %r58, 0;
	@%p25 bra 	$L__BB0_42;
	add.s64 	%rd87, %rd2, %rd84;
	ld.global.nc.f32 	%f72, [%rd87];
	mul.wide.u32 	%rd88, %r58, 4;
	add.s64 	%rd89, %rd1, %rd88;
	ld.global.nc.f32 	%f73, [%rd89];
	fma.rn.f32 	%f75, %f72, %f73, %f75;
$L__BB0_42:
	ld.param.u64 	%rd93, [_Z7ellSpMViiPKiPKfS2_Pf_param_5];
	cvta.to.global.u64 	%rd90, %rd93;
	mul.wide.s32 	%rd91, %r3, 4;
	add.s64 	%rd92, %rd90, %rd91;
	st.global.f32 	[%rd92], %f75;
$L__BB0_43:
	ret;

}


// ===== COMPILED SASS (sm_100) =====

	.target	sm_100

	.elftype	@"ET_EXEC"


//--------------------- .note.nv.tkinfo           --------------------------
	.section	.note.nv.tkinfo,"",@"SHT_NOTE"
	.sectionflags	@"SHF_NOTE_NV_TKINFO"
	.tkinfo
        /*0018*/ 	.word	0x00000002
        /*0030*/ 	.string	""
        /*0030*/ 	.string	"ptxas"
        /*0030*/ 	.string	"Cuda compilation tools, release 13.0, V13.0.88"
        /*0030*/ 	.string	"Build cuda_13.0.r13.0/compiler.36424714_0"
        /*0030*/ 	.string	"-arch sm_100 -m 64 "



//--------------------- .note.nv.cuinfo           --------------------------
	.section	.note.nv.cuinfo,"",@"SHT_NOTE"
	.sectionflags	@"SHF_NOTE_NV_CUINFO"
        /*0018*/ 	.short	0x0002
        /*001a*/ 	.short	0x0064
        /*001c*/ 	.short	0x0082
	.zero		2


//--------------------- .nv.info                  --------------------------
	.section	.nv.info,"",@"SHT_CUDA_INFO"
	.align	4


	//----- nvinfo : EIATTR_REGCOUNT
	.align		4
        /*0000*/ 	.byte	0x04, 0x2f
        /*0002*/ 	.short	(.L_1 - .L_0)
	.align		4
.L_0:
        /*0004*/ 	.word	index@(_Z7ellSpMViiPKiPKfS2_Pf)
        /*0008*/ 	.word	0x00000020


	//----- nvinfo : EIATTR_FRAME_SIZE
	.align		4
.L_1:
        /*000c*/ 	.byte	0x04, 0x11
        /*000e*/ 	.short	(.L_3 - .L_2)
	.align		4
.L_2:
        /*0010*/ 	.word	index@(_Z7ellSpMViiPKiPKfS2_Pf)
        /*0014*/ 	.word	0x00000000


	//----- nvinfo : EIATTR_MIN_STACK_SIZE
	.align		4
.L_3:
        /*0018*/ 	.byte	0x04, 0x12
        /*001a*/ 	.short	(.L_5 - .L_4)
	.align		4
.L_4:
        /*001c*/ 	.word	index@(_Z7ellSpMViiPKiPKfS2_Pf)
        /*0020*/ 	.word	0x00000000
.L_5:


//--------------------- .nv.compat                --------------------------
	.section	.nv.compat,"",@"SHT_CUDA_COMPAT_INFO"
	.align	4
        /*0000*/ 	.byte	0x02, 0x09, 0x00, 0x00, 0x02, 0x02, 0x01, 0x00, 0x02, 0x05, 0x05, 0x00, 0x03, 0x07, 0x01, 0x01
        /*0010*/ 	.byte	0x02, 0x03, 0x00, 0x00, 0x02, 0x06, 0x01, 0x00, 0x04, 0x0b, 0x08, 0x00, 0x09, 0x00, 0x00, 0x00
        /*0020*/ 	.byte	0x00, 0x00, 0x00, 0x00


//--------------------- .nv.info._Z7ellSpMViiPKiPKfS2_Pf --------------------------
	.section	.nv.info._Z7ellSpMViiPKiPKfS2_Pf,"",@"SHT_CUDA_INFO"
	.sectionflags	@""
	.align	4


	//----- nvinfo : EIATTR_CUDA_API_VERSION
	.align		4
        /*0000*/ 	.byte	0x04, 0x37
        /*0002*/ 	.short	(.L_7 - .L_6)
.L_6:
        /*0004*/ 	.word	0x00000082


	//----- nvinfo : EIATTR_KPARAM_INFO
	.align		4
.L_7:
        /*0008*/ 	.byte	0x04, 0x17
        /*000a*/ 	.short	(.L_9 - .L_8)
.L_8:
        /*000c*/ 	.word	0x00000000
        /*0010*/ 	.short	0x0005
        /*0012*/ 	.short	0x0020
        /*0014*/ 	.byte	0x00, 0xf5, 0x21, 0x00


	//----- nvinfo : EIATTR_KPARAM_INFO
	.align		4
.L_9:
        /*0018*/ 	.byte	0x04, 0x17
        /*001a*/ 	.short	(.L_11 - .L_10)
.L_10:
        /*001c*/ 	.word	0x00000000
        /*0020*/ 	.short	0x0004
        /*0022*/ 	.short	0x0018
        /*0024*/ 	.byte	0x00, 0xf5, 0x21, 0x00


	//----- nvinfo : EIATTR_KPARAM_INFO
	.align		4
.L_11:
        /*0028*/ 	.byte	0x04, 0x17
        /*002a*/ 	.short	(.L_13 - .L_12)
.L_12:
        /*002c*/ 	.word	0x00000000
        /*0030*/ 	.short	0x0003
        /*0032*/ 	.short	0x0010
        /*0034*/ 	.byte	0x00, 0xf5, 0x21, 0x00


	//----- nvinfo : EIATTR_KPARAM_INFO
	.align		4
.L_13:
        /*0038*/ 	.byte	0x04, 0x17
        /*003a*/ 	.short	(.L_15 - .L_14)
.L_14:
        /*003c*/ 	.word	0x00000000
        /*0040*/ 	.short	0x0002
        /*0042*/ 	.short	0x0008
        /*0044*/ 	.byte	0x00, 0xf5, 0x21, 0x00


	//----- nvinfo : EIATTR_KPARAM_INFO
	.align		4
.L_15:
        /*0048*/ 	.byte	0x04, 0x17
        /*004a*/ 	.short	(.L_17 - .L_16)
.L_16:
        /*004c*/ 	.word	0x00000000
        /*0050*/ 	.short	0x0001
        /*0052*/ 	.short	0x0004
        /*0054*/ 	.byte	0x00, 0xf0, 0x11, 0x00


	//----- nvinfo : EIATTR_KPARAM_INFO
	.align		4
.L_17:
        /*0058*/ 	.byte	0x04, 0x17
        /*005a*/ 	.short	(.L_19 - .L_18)
.L_18:
        /*005c*/ 	.word	0x00000000
        /*0060*/ 	.short	0x0000
        /*0062*/ 	.short	0x0000
        /*0064*/ 	.byte	0x00, 0xf0, 0x11, 0x00


	//----- nvinfo : EIATTR_SPARSE_MMA_MASK
	.align		4
.L_19:
        /*0068*/ 	.byte	0x03, 0x50
        /*006a*/ 	.short	0x0000


	//----- nvinfo : EIATTR_MAXREG_COUNT
	.align		4
        /*006c*/ 	.byte	0x03, 0x1b
        /*006e*/ 	.short	0x00ff


	//----- nvinfo : EIATTR_MERCURY_ISA_VERSION
	.align		4
        /*0070*/ 	.byte	0x03, 0x5f
        /*0072*/ 	.short	0x0101


	//----- nvinfo : EIATTR_VRC_CTA_INIT_COUNT
	.align		4
        /*0074*/ 	.byte	0x02, 0x4a
	.zero		1
	.zero		1


	//----- nvinfo : EIATTR_EXIT_INSTR_OFFSETS
	.align		4
        /*0078*/ 	.byte	0x04, 0x1c
        /*007a*/ 	.short	(.L_21 - .L_20)


	//   ....[0]....
.L_20:
        /*007c*/ 	.word	0x00000090


	//   ....[1]....
        /*0080*/ 	.word	0x00000e10


	//----- nvinfo : EIATTR_CRS_STACK_SIZE
	.align		4
.L_21:
        /*0084*/ 	.byte	0x04, 0x1e
        /*0086*/ 	.short	(.L_23 - .L_22)
.L_22:
        /*0088*/ 	.word	0x00000000


	//----- nvinfo : EIATTR_CBANK_PARAM_SIZE
	.align		4
.L_23:
        /*008c*/ 	.byte	0x03, 0x19
        /*008e*/ 	.short	0x0028


	//----- nvinfo : EIATTR_PARAM_CBANK
	.align		4
        /*0090*/ 	.byte	0x04, 0x0a
        /*0092*/ 	.short	(.L_25 - .L_24)
	.align		4
.L_24:
        /*0094*/ 	.word	index@(.nv.constant0._Z7ellSpMViiPKiPKfS2_Pf)
        /*0098*/ 	.short	0x0380
        /*009a*/ 	.short	0x0028


	//----- nvinfo : EIATTR_SW_WAR
	.align		4
.L_25:
        /*009c*/ 	.byte	0x04, 0x36
        /*009e*/ 	.short	(.L_27 - .L_26)
.L_26:
        /*00a0*/ 	.word	0x00000008
.L_27:


//--------------------- .nv.callgraph             --------------------------
	.section	.nv.callgraph,"",@"SHT_CUDA_CALLGRAPH"
	.align	4
	.sectionentsize	8
	.align		4
        /*0000*/ 	.word	0x00000000
	.align		4
        /*0004*/ 	.word	0xffffffff
	.align		4
        /*0008*/ 	.word	0x00000000
	.align		4
        /*000c*/ 	.word	0xfffffffe
	.align		4
        /*0010*/ 	.word	0x00000000
	.align		4
        /*0014*/ 	.word	0xfffffffd
	.align		4
        /*0018*/ 	.word	0x00000000
	.align		4
        /*001c*/ 	.word	0xfffffffc


//--------------------- .text._Z7ellSpMViiPKiPKfS2_Pf --------------------------
	.section	.text._Z7ellSpMViiPKiPKfS2_Pf,"ax",@progbits
	.align	128
        .global         _Z7ellSpMViiPKiPKfS2_Pf
        .type           _Z7ellSpMViiPKiPKfS2_Pf,@function
        .size           _Z7ellSpMViiPKiPKfS2_Pf,(.L_x_7 - _Z7ellSpMViiPKiPKfS2_Pf)
        .other          _Z7ellSpMViiPKiPKfS2_Pf,@"STO_CUDA_ENTRY STV_DEFAULT"
_Z7ellSpMViiPKiPKfS2_Pf:
.text._Z7ellSpMViiPKiPKfS2_Pf:
[----:B------:R-:W-:Y:S01]  /*0000*/  LDC R1, c[0x0][0x37c] ;  /* 0x0000df00ff017b82 */ /* 0x000fe20000000800 */
[----:B------:R-:W0:Y:S07]  /*0010*/  S2R R11, SR_TID.X ;  /* 0x00000000000b7919 */ /* 0x000e2e0000002100 */
[----:B------:R-:W1:Y:S01]  /*0020*/  S2UR UR5, SR_CTAID.X ;  /* 0x00000000000579c3 */ /* 0x000e620000002500 */
[----:B------:R-:W1:Y:S01]  /*0030*/  LDCU UR4, c[0x0][0x360] ;  /* 0x00006c00ff0477ac */ /* 0x000e620008000800 */
[----:B------:R-:W2:Y:S02]  /*0040*/  LDCU UR6, c[0x0][0x380] ;  /* 0x00007000ff0677ac */ /* 0x000ea40008000800 */
[----:B--2---:R-:W-:Y:S01]  /*0050*/  MOV R0, UR6 ;  /* 0x0000000600007c02 */ /* 0x004fe20008000f00 */
[----:B-1----:R-:W-:-:S06]  /*0060*/  UIMAD UR5, UR5, UR4, URZ ;  /* 0x00000004050572a4 */ /* 0x002fcc000f8e02ff */
[----:B0-----:R-:W-:-:S04]  /*0070*/  IADD3 R2, PT, PT, R11, UR5, RZ ;  /* 0x000000050b027c10 */ /* 0x001fc8000fffe0ff */
[----:B------:R-:W-:-:S13]  /*0080*/  ISETP.GE.AND P0, PT, R2, R0, PT ;  /* 0x000000000200720c */ /* 0x000fda0003f06270 */
[----:B------:R-:W-:Y:S05]  /*0090*/  @P0 EXIT ;  /* 0x000000000000094d */ /* 0x000fea0003800000 */
[----:B------:R-:W0:Y:S01]  /*00a0*/  LDCU UR6, c[0x0][0x384] ;  /* 0x00007080ff0677ac */ /* 0x000e220008000800 */
[----:B------:R-:W-:Y:S01]  /*00b0*/  HFMA2 R3, -RZ, RZ, 0, 0 ;  /* 0x00000000ff037431 */ /* 0x000fe200000001ff */
[----:B------:R-:W1:Y:S01]  /*00c0*/  LDCU.64 UR10, c[0x0][0x358] ;  /* 0x00006b00ff0a77ac */ /* 0x000e620008000a00 */
[----:B0-----:R-:W-:-:S09]  /*00d0*/  UISETP.GE.AND UP0, UPT, UR6, 0x1, UPT ;  /* 0x000000010600788c */ /* 0x001fd2000bf06270 */
[----:B-1----:R-:W-:Y:S05]  /*00e0*/  BRA.U !UP0, `(.L_x_0) ;  /* 0x0000000d083c7547 */ /* 0x002fea000b800000 */
[----:B------:R-:W-:Y:S01]  /*00f0*/  UISETP.GE.U32.AND UP1, UPT, UR6, 0x8, UPT ;  /* 0x000000080600788c */ /* 0x000fe2000bf26070 */
[----:B------:R-:W-:Y:S01]  /*0100*/  MOV R3, RZ ;  /* 0x000000ff00037202 */ /* 0x000fe20000000f00 */
[----:B------:R-:W-:Y:S01]  /*0110*/  ULOP3.LUT UR7, UR6, 0x7, URZ, 0xc0, !UPT ;  /* 0x0000000706077892 */ /* 0x000fe2000f8ec0ff */
[----:B------:R-:W-:-:S03]  /*0120*/  UMOV UR4, URZ ;  /* 0x000000ff00047c82 */ /* 0x000fc60008000000 */
[----:B------:R-:W-:-:S03]  /*0130*/  UISETP.NE.AND UP0, UPT, UR7, URZ, UPT ;  /* 0x000000ff0700728c */ /* 0x000fc6000bf05270 */
[----:B------:R-:W-:Y:S08]  /*0140*/  BRA.U !UP1, `(.L_x_1) ;  /* 0x0000000509a07547 */ /* 0x000ff0000b800000 */
[----:B------:R-:W-:Y:S01]  /*0150*/  ULOP3.LUT UR4, UR6, 0x7ffffff8, URZ, 0xc0, !UPT ;  /* 0x7ffffff806047892 */ /* 0x000fe2000f8ec0ff */
[C---:B------:R-:W-:Y:S01]  /*0160*/  IADD3 R11, PT, PT, R0.reuse, UR5, R11 ;  /* 0x00000005000b7c10 */ /* 0x040fe2000fffe00b */
[C-C-:B------:R-:W-:Y:S01]  /*0170*/  IMAD R5, R0.reuse, 0x3, R2.reuse ;  /* 0x0000000300057824 */ /* 0x140fe200078e0202 */
[CC--:B------:R-:W-:Y:S01]  /*0180*/  LEA R4, R0.reuse, R2.reuse, 0x1 ;  /* 0x0000000200047211 */ /* 0x0c0fe200078e08ff */
[C-C-:B------:R-:W-:Y:S01]  /*0190*/  IMAD R7, R0.reuse, 0x5, R2.reuse ;  /* 0x0000000500077824 */ /* 0x140fe200078e0202 */
[CC--:B------:R-:W-:Y:S01]  /*01a0*/  LEA R6, R0.reuse, R2.reuse, 0x2 ;  /* 0x0000000200067211 */ /* 0x0c0fe200078e10ff */
[C-C-:B------:R-:W-:Y:S01]  /*01b0*/  IMAD R8, R0.reuse, 0x6, R2.reuse ;  /* 0x0000000600087824 */ /* 0x140fe200078e0202 */
[----:B------:R-:W-:Y:S01]  /*01c0*/  MOV R3, RZ ;  /* 0x000000ff00037202 */ /* 0x000fe20000000f00 */
[----:B------:R-:W-:Y:S01]  /*01d0*/  IMAD R9, R0, 0x7, R2 ;  /* 0x0000000700097824 */ /* 0x000fe200078e0202 */
[----:B------:R-:W-:Y:S01]  /*01e0*/  MOV R13, R2 ;  /* 0x00000002000d7202 */ /* 0x000fe20000000f00 */
[----:B------:R-:W-:-:S12]  /*01f0*/  UIADD3 UR6, UPT, UPT, -UR4, URZ, URZ ;  /* 0x000000ff04067290 */ /* 0x000fd8000fffe1ff */
.L_x_2:
[----:B------:R-:W0:Y:S08]  /*0200*/  LDC.64 R22, c[0x0][0x388] ;  /* 0x0000e200ff167b82 */ /* 0x000e300000000a00 */
[----:B------:R-:W1:Y:S08]  /*0210*/  LDC R0, c[0x0][0x380] ;  /* 0x0000e000ff007b82 */ /* 0x000e700000000800 */
[----:B------:R-:W2:Y:S01]  /*0220*/  LDC.64 R18, c[0x0][0x398] ;  /* 0x0000e600ff127b82 */ /* 0x000ea20000000a00 */
[----:B0-----:R-:W-:-:S07]  /*0230*/  IMAD.WIDE R22, R13, 0x4, R22 ;  /* 0x000000040d167825 */ /* 0x001fce00078e0216 */
[----:B------:R-:W0:Y:S01]  /*0240*/  LDC.64 R20, c[0x0][0x390] ;  /* 0x0000e400ff147b82 */ /* 0x000e220000000a00 */
[----:B------:R3:W4:Y:S01]  /*0250*/  LDG.E.CONSTANT R25, desc[UR10][R22.64] ;  /* 0x0000000a16197981 */ /* 0x000722000c1e9900 */
[----:B-1----:R-:W-:-:S05]  /*0260*/  IMAD.WIDE R16, R0, 0x4, R22 ;  /* 0x0000000400107825 */ /* 0x002fca00078e0216 */
[----:B------:R-:W5:Y:S01]  /*0270*/  LDG.E.CONSTANT R12, desc[UR10][R16.64] ;  /* 0x0000000a100c7981 */ /* 0x000f62000c1e9900 */
[C---:B------:R-:W-:Y:S01]  /*0280*/  IMAD.WIDE R14, R0.reuse, 0x4, R16 ;  /* 0x00000004000e7825 */ /* 0x040fe200078e0210 */
[----:B---3--:R-:W1:Y:S04]  /*0290*/  LDC.64 R22, c[0x0][0x398] ;  /* 0x0000e600ff167b82 */ /* 0x008e680000000a00 */
[----:B------:R3:W5:Y:S02]  /*02a0*/  LDG.E.CONSTANT R10, desc[UR10][R14.64] ;  /* 0x0000000a0e0a7981 */ /* 0x000764000c1e9900 */
[----:B---3--:R-:W-:-:S05]  /*02b0*/  IMAD.WIDE R14, R0, 0x4, R14 ;  /* 0x00000004000e7825 */ /* 0x008fca00078e020e */
[----:B------:R3:W5:Y:S02]  /*02c0*/  LDG.E.CONSTANT R27, desc[UR10][R14.64] ;  /* 0x0000000a0e1b7981 */ /* 0x000764000c1e9900 */
[----:B---3--:R-:W-:-:S05]  /*02d0*/  IMAD.WIDE R14, R0, 0x4, R14 ;  /* 0x00000004000e7825 */ /* 0x008fca00078e020e */
[----:B------:R3:W5:Y:S02]  /*02e0*/  LDG.E.CONSTANT R26, desc[UR10][R14.64] ;  /* 0x0000000a0e1a7981 */ /* 0x000764000c1e9900 */
[----:B---3--:R-:W-:Y:S01]  /*02f0*/  IMAD.WIDE R14, R0, 0x4, R14 ;  /* 0x00000004000e7825 */ /* 0x008fe200078e020e */
[----:B----4-:R-:W-:-:S13]  /*0300*/  ISETP.GE.AND P2, PT, R25, RZ, PT ;  /* 0x000000ff1900720c */ /* 0x010fda0003f46270 */
[----:B--2---:R-:W-:Y:S01]  /*0310*/  @P2 IMAD.WIDE.U32 R18, R25, 0x4, R18 ;  /* 0x0000000419122825 */ /* 0x004fe200078e0012 */
[----:B-----5:R-:W-:Y:S01]  /*0320*/  ISETP.GE.AND P1, PT, R12, RZ, PT ;  /* 0x000000ff0c00720c */ /* 0x020fe20003f26270 */
[----:B------:R-:W2:Y:S02]  /*0330*/  LDC.64 R24, c[0x0][0x390] ;  /* 0x0000e400ff187b82 */ /* 0x000ea40000000a00 */
[----:B0-----:R-:W-:Y:S02]  /*0340*/  @P2 IMAD.WIDE R20, R13, 0x4, R20 ;  /* 0x000000040d142825 */ /* 0x001fe400078e0214 */
[----:B------:R-:W3:Y:S04]  /*0350*/  @P2 LDG.E.CONSTANT R18, desc[UR10][R18.64] ;  /* 0x0000000a12122981 */ /* 0x000ee8000c1e9900 */
[----:B------:R-:W3:Y:S04]  /*0360*/  @P2 LDG.E.CONSTANT R20, desc[UR10][R20.64] ;  /* 0x0000000a14142981 */ /* 0x000ee8000c1e9900 */
[----:B------:R0:W4:Y:S02]  /*0370*/  LDG.E.CONSTANT R19, desc[UR10][R14.64] ;  /* 0x0000000a0e137981 */ /* 0x000124000c1e9900 */
[----:B0-----:R-:W-:-:S05]  /*0380*/  IMAD.WIDE R14, R0, 0x4, R14 ;  /* 0x00000004000e7825 */ /* 0x001fca00078e020e */
[----:B------:R0:W5:Y:S02]  /*0390*/  LDG.E.CONSTANT R17, desc[UR10][R14.64] ;  /* 0x0000000a0e117981 */ /* 0x000164000c1e9900 */
[----:B0-----:R-:W-:-:S05]  /*03a0*/  IMAD.WIDE R14, R0, 0x4, R14 ;  /* 0x00000004000e7825 */ /* 0x001fca00078e020e */
[----:B------:R0:W5:Y:S02]  /*03b0*/  LDG.E.CONSTANT R16, desc[UR10][R14.64] ;  /* 0x0000000a0e107981 */ /* 0x000164000c1e9900 */
[----:B0-----:R-:W0:Y:S01]  /*03c0*/  LDC.64 R14, c[0x0][0x398] ;  /* 0x0000e600ff0e7b82 */ /* 0x001e220000000a00 */
[----:B------:R-:W-:Y:S01]  /*03d0*/  ISETP.GE.AND P0, PT, R10, RZ, PT ;  /* 0x000000ff0a00720c */ /* 0x000fe20003f06270 */
[----:B0-----:R-:W-:-:S12]  /*03e0*/  @P1 IMAD.WIDE.U32 R14, R12, 0x4, R14 ;  /* 0x000000040c0e1825 */ /* 0x001fd800078e000e */
[----:B-1----:R-:W-:-:S04]  /*03f0*/  @P0 IMAD.WIDE.U32 R22, R10, 0x4, R22 ;  /* 0x000000040a160825 */ /* 0x002fc800078e0016 */
[----:B--2---:R-:W-:Y:S01]  /*0400*/  @P1 IMAD.WIDE R24, R11, 0x4, R24 ;  /* 0x000000040b181825 */ /* 0x004fe200078e0218 */
[----:B------:R0:W2:Y:S04]  /*0410*/  @P0 LDG.E.CONSTANT R10, desc[UR10][R22.64] ;  /* 0x0000000a160a0981 */ /* 0x0000a8000c1e9900 */
[----:B------:R-:W2:Y:S01]  /*0420*/  @P1 LDG.E.CONSTANT R12, desc[UR10][R24.64] ;  /* 0x0000000a180c1981 */ /* 0x000ea2000c1e9900 */
[----:B0-----:R-:W0:Y:S01]  /*0430*/  LDC.64 R22, c[0x0][0x390] ;  /* 0x0000e400ff167b82 */ /* 0x001e220000000a00 */
[----:B------:R-:W-:Y:S01]  /*0440*/  ISETP.GE.AND P3, PT, R26, RZ, PT ;  /* 0x000000ff1a00720c */ /* 0x000fe20003f66270 */
[----:B---3--:R-:W-:-:S06]  /*0450*/  @P2 FFMA R3, R20, R18, R3 ;  /* 0x0000001214032223 */ /* 0x008fcc0000000003 */
[----:B------:R-:W1:Y:S01]  /*0460*/  LDC.64 R20, c[0x0][0x390] ;  /* 0x0000e400ff147b82 */ /* 0x000e620000000a00 */
[----:B------:R3:W2:Y:S07]  /*0470*/  @P1 LDG.E.CONSTANT R18, desc[UR10][R14.64] ;  /* 0x0000000a0e121981 */ /* 0x0006ae000c1e9900 */
[----:B---3--:R-:W3:Y:S01]  /*0480*/  LDC.64 R14, c[0x0][0x398] ;  /* 0x0000e600ff0e7b82 */ /* 0x008ee20000000a00 */
[----:B------:R-:W-:Y:S01]  /*0490*/  ISETP.GE.AND P2, PT, R27, RZ, PT ;  /* 0x000000ff1b00720c */ /* 0x000fe20003f46270 */
[----:B-1----:R-:W-:-:S05]  /*04a0*/  @P0 IMAD.WIDE R20, R4, 0x4, R20 ;  /* 0x0000000404140825 */ /* 0x002fca00078e0214 */
[----:B------:R1:W2:Y:S07]  /*04b0*/  @P0 LDG.E.CONSTANT R25, desc[UR10][R20.64] ;  /* 0x0000000a14190981 */ /* 0x0002ae000c1e9900 */
[----:B---3--:R-:W-:Y:S01]  /*04c0*/  @P2 IMAD.WIDE.U32 R14, R27, 0x4, R14 ;  /* 0x000000041b0e2825 */ /* 0x008fe200078e000e */
[----:B-1----:R-:W1:Y:S04]  /*04d0*/  LDC.64 R20, c[0x0][0x398] ;  /* 0x0000e600ff147b82 */ /* 0x002e680000000a00 */
[----:B------:R3:W2:Y:S04]  /*04e0*/  @P2 LDG.E.CONSTANT R24, desc[UR10][R14.64] ;  /* 0x0000000a0e182981 */ /* 0x0006a8000c1e9900 */
[----:B---3--:R-:W3:Y:S01]  /*04f0*/  LDC.64 R14, c[0x0][0x390] ;  /* 0x0000e400ff0e7b82 */ /* 0x008ee20000000a00 */
[----:B0-----:R-:W-:-:S06]  /*0500*/  @P2 IMAD.WIDE R22, R5, 0x4, R22 ;  /* 0x0000000405162825 */ /* 0x001fcc00078e0216 */
[----:B------:R-:W2:Y:S01]  /*0510*/  @P2 LDG.E.CONSTANT R23, desc[UR10][R22.64] ;  /* 0x0000000a16172981 */ /* 0x000ea2000c1e9900 */
[----:B-1----:R-:W-:Y:S02]  /*0520*/  @P3 IMAD.WIDE.U32 R20, R26, 0x4, R20 ;  /* 0x000000041a143825 */ /* 0x002fe400078e0014 */
[----:B------:R-:W0:Y:S03]  /*0530*/  LDC.64 R26, c[0x0][0x398] ;  /* 0x0000e600ff1a7b82 */ /* 0x000e260000000a00 */
[----:B------:R-:W2:Y:S01]  /*0540*/  @P3 LDG.E.CONSTANT R22, desc[UR10][R20.64] ;  /* 0x0000000a14163981 */ /* 0x000ea2000c1e9900 */
[----:B---3--:R-:W-:-:S05]  /*0550*/  @P3 IMAD.WIDE R14, R6, 0x4, R14 ;  /* 0x00000004060e3825 */ /* 0x008fca00078e020e */
[----:B------:R1:W3:Y:S02]  /*0560*/  @P3 LDG.E.CONSTANT R21, desc[UR10][R14.64] ;  /* 0x0000000a0e153981 */ /* 0x0002e4000c1e9900 */
[----:B-1----:R-:W1:Y:S01]  /*0570*/  LDC.64 R14, c[0x0][0x390] ;  /* 0x0000e400ff0e7b82 */ /* 0x002e620000000a00 */
[----:B----4-:R-:W-:-:S13]  /*0580*/  ISETP.GE.AND P4, PT, R19, RZ, PT ;  /* 0x000000ff1300720c */ /* 0x010fda0003f86270 */
[----:B0-----:R-:W-:Y:S01]  /*0590*/  @P4 IMAD.WIDE.U32 R26, R19, 0x4, R26 ;  /* 0x00000004131a4825 */ /* 0x001fe200078e001a */
[----:B-----5:R-:W-:-:S04]  /*05a0*/  ISETP.GE.AND P6, PT, R16, RZ, PT ;  /* 0x000000ff1000720c */ /* 0x020fc80003fc6270 */
[----:B------:R0:W4:Y:S01]  /*05b0*/  @P4 LDG.E.CONSTANT R20, desc[UR10][R26.64] ;  /* 0x0000000a1a144981 */ /* 0x000122000c1e9900 */
[----:B-1----:R-:W-:-:S05]  /*05c0*/  @P4 IMAD.WIDE R14, R7, 0x4, R14 ;  /* 0x00000004070e4825 */ /* 0x002fca00078e020e */
[----:B------:R1:W4:Y:S01]  /*05d0*/  @P4 LDG.E.CONSTANT R19, desc[UR10][R14.64] ;  /* 0x0000000a0e134981 */ /* 0x000322000c1e9900 */
[----:B0-----:R-:W0:Y:S08]  /*05e0*/  LDC.64 R26, c[0x0][0x398] ;  /* 0x0000e600ff1a7b82 */ /* 0x001e300000000a00 */
[----:B-1----:R-:W1:Y:S01]  /*05f0*/  LDC.64 R14, c[0x0][0x398] ;  /* 0x0000e600ff0e7b82 */ /* 0x002e620000000a00 */
[----:B------:R-:W-:-:S13]  /*0600*/  ISETP.GE.AND P5, PT, R17, RZ, PT ;  /* 0x000000ff1100720c */ /* 0x000fda0003fa6270 */
[----:B0-----:R-:W-:-:S06]  /*0610*/  @P5 IMAD.WIDE.U32 R26, R17, 0x4, R26 ;  /* 0x00000004111a5825 */ /* 0x001fcc00078e001a */
[----:B------:R-:W5:Y:S01]  /*0620*/  @P5 LDG.E.CONSTANT R26, desc[UR10][R26.64] ;  /* 0x0000000a1a1a5981 */ /* 0x000f62000c1e9900 */
[----:B-1----:R-:W-:Y:S02]  /*0630*/  @P6 IMAD.WIDE.U32 R14, R16, 0x4, R14 ;  /* 0x00000004100e6825 */ /* 0x002fe400078e000e */
[----:B------:R-:W0:Y:S03]  /*0640*/  LDC.64 R16, c[0x0][0x390] ;  /* 0x0000e400ff107b82 */ /* 0x000e260000000a00 */
[----:B------:R1:W5:Y:S05]  /*0650*/  @P6 LDG.E.CONSTANT R28, desc[UR10][R14.64] ;  /* 0x0000000a0e1c6981 */ /* 0x00036a000c1e9900 */
[----:B-1----:R-:W1:Y:S01]  /*0660*/  LDC.64 R14, c[0x0][0x390] ;  /* 0x0000e400ff0e7b82 */ /* 0x002e620000000a00 */
[----:B0-----:R-:W-:-:S06]  /*0670*/  @P6 IMAD.WIDE R16, R9, 0x4, R16 ;  /* 0x0000000409106825 */ /* 0x001fcc00078e0210 */
[----:B------:R-:W5:Y:S01]  /*0680*/  @P6 LDG.E.CONSTANT R16, desc[UR10][R16.64] ;  /* 0x0000000a10106981 */ /* 0x000f62000c1e9900 */
[----:B-1----:R-:W-:-:S05]  /*0690*/  @P5 IMAD.WIDE R14, R8, 0x4, R14 ;  /* 0x00000004080e5825 */ /* 0x002fca00078e020e */
[----:B------:R-:W5:Y:S01]  /*06a0*/  @P5 LDG.E.CONSTANT R29, desc[UR10][R14.64] ;  /* 0x0000000a0e1d5981 */ /* 0x000f62000c1e9900 */
[----:B------:R-:W-:-:S04]  /*06b0*/  UIADD3 UR6, UPT, UPT, UR6, 0x8, URZ ;  /* 0x0000000806067890 */ /* 0x000fc8000fffe0ff */
[----:B------:R-:W-:Y:S01]  /*06c0*/  UISETP.NE.AND UP1, UPT, UR6, URZ, UPT ;  /* 0x000000ff0600728c */ /* 0x000fe2000bf25270 */
[C---:B------:R-:W-:Y:S02]  /*06d0*/  LEA R13, R0.reuse, R13, 0x3 ;  /* 0x0000000d000d7211 */ /* 0x040fe400078e18ff */
[C---:B------:R-:W-:Y:S02]  /*06e0*/  LEA R11, R0.reuse, R11, 0x3 ;  /* 0x0000000b000b7211 */ /* 0x040fe400078e18ff */
[C---:B------:R-:W-:Y:S02]  /*06f0*/  LEA R4, R0.reuse, R4, 0x3 ;  /* 0x0000000400047211 */ /* 0x040fe400078e18ff */
[C---:B------:R-:W-:Y:S02]  /*0700*/  LEA R5, R0.reuse, R5, 0x3 ;  /* 0x0000000500057211 */ /* 0x040fe400078e18ff */
[C---:B------:R-:W-:Y:S02]  /*0710*/  LEA R6, R0.reuse, R6, 0x3 ;  /* 0x0000000600067211 */ /* 0x040fe400078e18ff */
[----:B------:R-:W-:-:S02]  /*0720*/  LEA R7, R0, R7, 0x3 ;  /* 0x0000000700077211 */ /* 0x000fc400078e18ff */
[C---:B------:R-:W-:Y:S02]  /*0730*/  LEA R8, R0.reuse, R8, 0x3 ;  /* 0x0000000800087211 */ /* 0x040fe400078e18ff */
[----:B------:R-:W-:Y:S01]  /*0740*/  LEA R9, R0, R9, 0x3 ;  /* 0x0000000900097211 */ /* 0x000fe200078e18ff */
[----:B--2---:R-:W-:-:S04]  /*0750*/  @P1 FFMA R3, R12, R18, R3 ;  /* 0x000000120c031223 */ /* 0x004fc80000000003 */
[----:B------:R-:W-:-:S04]  /*0760*/  @P0 FFMA R3, R25, R10, R3 ;  /* 0x0000000a19030223 */ /* 0x000fc80000000003 */
[----:B------:R-:W-:-:S04]  /*0770*/  @P2 FFMA R3, R23, R24, R3 ;  /* 0x0000001817032223 */ /* 0x000fc80000000003 */
[----:B---3--:R-:W-:-:S04]  /*0780*/  @P3 FFMA R3, R21, R22, R3 ;  /* 0x0000001615033223 */ /* 0x008fc80000000003 */
[----:B----4-:R-:W-:-:S04]  /*0790*/  @P4 FFMA R3, R19, R20, R3 ;  /* 0x0000001413034223 */ /* 0x010fc80000000003 */
[----:B-----5:R-:W-:-:S04]  /*07a0*/  @P5 FFMA R3, R29, R26, R3 ;  /* 0x0000001a1d035223 */ /* 0x020fc80000000003 */
[----:B------:R-:W-:Y:S01]  /*07b0*/  @P6 FFMA R3, R16, R28, R3 ;  /* 0x0000001c10036223 */ /* 0x000fe20000000003 */
[----:B------:R-:W-:Y:S06]  /*07c0*/  BRA.U UP1, `(.L_x_2) ;  /* 0xfffffff9018c7547 */ /* 0x000fec000b83ffff */
.L_x_1:
[----:B------:R-:W-:Y:S05]  /*07d0*/  BRA.U !UP0, `(.L_x_0) ;  /* 0x0000000508807547 */ /* 0x000fea000b800000 */
[----:B------:R-:W0:Y:S01]  /*07e0*/  LDCU UR6, c[0x0][0x384] ;  /* 0x00007080ff0677ac */ /* 0x000e220008000800 */
[----:B------:R-:W-:Y:S02]  /*07f0*/  UISETP.GE.U32.AND UP0, UPT, UR7, 0x4, UPT ;  /* 0x000000040700788c */ /* 0x000fe4000bf06070 */
[----:B0-----:R-:W-:-:S04]  /*0800*/  ULOP3.LUT UR8, UR6, 0x3, URZ, 0xc0, !UPT ;  /* 0x0000000306087892 */ /* 0x001fc8000f8ec0ff */
[----:B------:R-:W-:-:S03]  /*0810*/  UISETP.NE.AND UP1, UPT, UR8, URZ, UPT ;  /* 0x000000ff0800728c */ /* 0x000fc6000bf25270 */
[----:B------:R-:W-:Y:S08]  /*0820*/  BRA.U !UP0, `(.L_x_3) ;  /* 0x0000000108b87547 */ /* 0x000ff0000b800000 */
[----:B------:R-:W0:Y:S01]  /*0830*/  LDC.64 R10, c[0x0][0x388] ;  /* 0x0000e200ff0a7b82 */ /* 0x000e220000000a00 */
[----:B------:R-:W-:-:S07]  /*0840*/  IMAD R27, R0, UR4, R2 ;  /* 0x00000004001b7c24 */ /* 0x000fce000f8e0202 */
[----:B------:R-:W1:Y:S08]  /*0850*/  LDC.64 R16, c[0x0][0x390] ;  /* 0x0000e400ff107b82 */ /* 0x000e700000000a00 */
[----:B------:R-:W2:Y:S01]  /*0860*/  LDC.64 R22, c[0x0][0x398] ;  /* 0x0000e600ff167b82 */ /* 0x000ea20000000a00 */
[----:B0-----:R-:W-:-:S07]  /*0870*/  IMAD.WIDE R10, R27, 0x4, R10 ;  /* 0x000000041b0a7825 */ /* 0x001fce00078e020a */
[----:B------:R-:W0:Y:S01]  /*0880*/  LDC.64 R4, c[0x0][0x398] ;  /* 0x0000e600ff047b82 */ /* 0x000e220000000a00 */
[----:B------:R3:W4:Y:S01]  /*0890*/  LDG.E.CONSTANT R29, desc[UR10][R10.64] ;  /* 0x0000000a0a1d7981 */ /* 0x000722000c1e9900 */
[----:B------:R-:W-:-:S06]  /*08a0*/  IMAD.WIDE R12, R0, 0x4, R10 ;  /* 0x00000004000c7825 */ /* 0x000fcc00078e020a */
[----:B------:R-:W5:Y:S01]  /*08b0*/  LDC.64 R6, c[0x0][0x390] ;  /* 0x0000e400ff067b82 */ /* 0x000f620000000a00 */
[----:B------:R1:W2:Y:S01]  /*08c0*/  LDG.E.CONSTANT R25, desc[UR10][R12.64] ;  /* 0x0000000a0c197981 */ /* 0x0002a2000c1e9900 */
[----:B------:R-:W-:-:S06]  /*08d0*/  IMAD.WIDE R20, R0, 0x4, R12 ;  /* 0x0000000400147825 */ /* 0x000fcc00078e020c */
[----:B------:R-:W5:Y:S01]  /*08e0*/  LDC.64 R8, c[0x0][0x398] ;  /* 0x0000e600ff087b82 */ /* 0x000f620000000a00 */
[----:B------:R-:W-:Y:S02]  /*08f0*/  IMAD.WIDE R18, R0, 0x4, R20 ;  /* 0x0000000400127825 */ /* 0x000fe400078e0214 */
[----:B------:R-:W5:Y:S04]  /*0900*/  LDG.E.CONSTANT R21, desc[UR10][R20.64] ;  /* 0x0000000a14157981 */ /* 0x000f68000c1e9900 */
[----:B------:R-:W5:Y:S01]  /*0910*/  LDG.E.CONSTANT R19, desc[UR10][R18.64] ;  /* 0x0000000a12137981 */ /* 0x000f62000c1e9900 */
[----:B---3--:R-:W3:Y:S08]  /*0920*/  LDC.64 R10, c[0x0][0x390] ;  /* 0x0000e400ff0a7b82 */ /* 0x008ef00000000a00 */
[----:B-1----:R-:W1:Y:S08]  /*0930*/  LDC.64 R12, c[0x0][0x398] ;  /* 0x0000e600ff0c7b82 */ /* 0x002e700000000a00 */
[----:B------:R-:W1:Y:S01]  /*0940*/  LDC.64 R14, c[0x0][0x390] ;  /* 0x0000e400ff0e7b82 */ /* 0x000e620000000a00 */
[----:B----4-:R-:W-:-:S02]  /*0950*/  ISETP.GE.AND P0, PT, R29, RZ, PT ;  /* 0x000000ff1d00720c */ /* 0x010fc40003f06270 */
[----:B--2---:R-:W-:Y:S02]  /*0960*/  ISETP.GE.AND P1, PT, R25, RZ, PT ;  /* 0x000000ff1900720c */ /* 0x004fe40003f26270 */
[----:B-----5:R-:W-:Y:S02]  /*0970*/  ISETP.GE.AND P2, PT, R21, RZ, PT ;  /* 0x000000ff1500720c */ /* 0x020fe40003f46270 */
[----:B------:R-:W-:-:S07]  /*0980*/  ISETP.GE.AND P3, PT, R19, RZ, PT ;  /* 0x000000ff1300720c */ /* 0x000fce0003f66270 */
[C---:B------:R-:W-:Y:S01]  /*0990*/  @P0 IMAD.WIDE R16, R27.reuse, 0x4, R16 ;  /* 0x000000041b100825 */ /* 0x040fe200078e0210 */
[----:B------:R-:W-:-:S03]  /*09a0*/  IADD3 R27, PT, PT, R27, R0, RZ ;  /* 0x000000001b1b7210 */ /* 0x000fc60007ffe0ff */
[----:B------:R-:W-:Y:S02]  /*09b0*/  @P0 IMAD.WIDE.U32 R22, R29, 0x4, R22 ;  /* 0x000000041d160825 */ /* 0x000fe400078e0016 */
[----:B------:R-:W2:Y:S02]  /*09c0*/  @P0 LDG.E.CONSTANT R16, desc[UR10][R16.64] ;  /* 0x0000000a10100981 */ /* 0x000ea4000c1e9900 */
[----:B0-----:R-:W-:Y:S01]  /*09d0*/  @P1 IMAD.WIDE.U32 R4, R25, 0x4, R4 ;  /* 0x0000000419041825 */ /* 0x001fe200078e0004 */
[CC--:B------:R-:W-:Y:S01]  /*09e0*/  IADD3 R25, PT, PT, R27.reuse, R0.reuse, RZ ;  /* 0x000000001b197210 */ /* 0x0c0fe20007ffe0ff */
[----:B------:R-:W2:Y:S02]  /*09f0*/  @P0 LDG.E.CONSTANT R22, desc[UR10][R22.64] ;  /* 0x0000000a16160981 */ /* 0x000ea4000c1e9900 */
[----:B------:R-:W-:Y:S02]  /*0a00*/  @P1 IMAD.WIDE R6, R27, 0x4, R6 ;  /* 0x000000041b061825 */ /* 0x000fe400078e0206 */
[----:B------:R-:W4:Y:S02]  /*0a10*/  @P1 LDG.E.CONSTANT R4, desc[UR10][R4.64] ;  /* 0x0000000a04041981 */ /* 0x000f24000c1e9900 */
[----:B------:R-:W-:Y:S01]  /*0a20*/  @P2 IMAD.WIDE.U32 R8, R21, 0x4, R8 ;  /* 0x0000000415082825 */ /* 0x000fe200078e0008 */
[C---:B------:R-:W-:Y:S01]  /*0a30*/  @P3 IADD3 R21, PT, PT, R25.reuse, R0, RZ ;  /* 0x0000000019153210 */ /* 0x040fe20007ffe0ff */
[----:B------:R-:W4:Y:S02]  /*0a40*/  @P1 LDG.E.CONSTANT R6, desc[UR10][R6.64] ;  /* 0x0000000a06061981 */ /* 0x000f24000c1e9900 */
[----:B---3--:R-:W-:-:S02]  /*0a50*/  @P2 IMAD.WIDE R10, R25, 0x4, R10 ;  /* 0x00000004190a2825 */ /* 0x008fc400078e020a */
[----:B------:R-:W3:Y:S02]  /*0a60*/  @P2 LDG.E.CONSTANT R8, desc[UR10][R8.64] ;  /* 0x0000000a08082981 */ /* 0x000ee4000c1e9900 */
[----:B-1----:R-:W-:Y:S02]  /*0a70*/  @P3 IMAD.WIDE.U32 R12, R19, 0x4, R12 ;  /* 0x00000004130c3825 */ /* 0x002fe400078e000c */
[----:B------:R-:W3:Y:S02]  /*0a80*/  @P2 LDG.E.CONSTANT R10, desc[UR10][R10.64] ;  /* 0x0000000a0a0a2981 */ /* 0x000ee4000c1e9900 */
[----:B------:R-:W-:Y:S02]  /*0a90*/  @P3 IMAD.WIDE R14, R21, 0x4, R14 ;  /* 0x00000004150e3825 */ /* 0x000fe400078e020e */
[----:B------:R-:W5:Y:S04]  /*0aa0*/  @P3 LDG.E.CONSTANT R12, desc[UR10][R12.64] ;  /* 0x0000000a0c0c3981 */ /* 0x000f68000c1e9900 */
[----:B------:R-:W5:Y:S01]  /*0ab0*/  @P3 LDG.E.CONSTANT R14, desc[UR10][R14.64] ;  /* 0x0000000a0e0e3981 */ /* 0x000f62000c1e9900 */
[----:B------:R-:W-:Y:S01]  /*0ac0*/  UIADD3 UR4, UPT, UPT, UR4, 0x4, URZ ;  /* 0x0000000404047890 */ /* 0x000fe2000fffe0ff */
[----:B--2---:R-:W-:-:S04]  /*0ad0*/  @P0 FFMA R3, R16, R22, R3 ;  /* 0x0000001610030223 */ /* 0x004fc80000000003 */
[----:B----4-:R-:W-:-:S04]  /*0ae0*/  @P1 FFMA R3, R6, R4, R3 ;  /* 0x0000000406031223 */ /* 0x010fc80000000003 */
[----:B---3--:R-:W-:-:S04]  /*0af0*/  @P2 FFMA R3, R10, R8, R3 ;  /* 0x000000080a032223 */ /* 0x008fc80000000003 */
[----:B-----5:R-:W-:-:S07]  /*0b00*/  @P3 FFMA R3, R14, R12, R3 ;  /* 0x0000000c0e033223 */ /* 0x020fce0000000003 */
.L_x_3:
[----:B------:R-:W-:Y:S05]  /*0b10*/  BRA.U !UP1, `(.L_x_0) ;  /* 0x0000000109b07547 */ /* 0x000fea000b800000 */
[----:B------:R-:W-:Y:S02]  /*0b20*/  UISETP.NE.AND UP0, UPT, UR8, 0x1, UPT ;  /* 0x000000010800788c */ /* 0x000fe4000bf05270 */
[----:B------:R-:W-:-:S04]  /*0b30*/  ULOP3.LUT UR6, UR6, 0x1, URZ, 0xc0, !UPT ;  /* 0x0000000106067892 */ /* 0x000fc8000f8ec0ff */
[----:B------:R-:W-:-:S03]  /*0b40*/  UISETP.NE.U32.AND UP1, UPT, UR6, 0x1, UPT ;  /* 0x000000010600788c */ /* 0x000fc6000bf25070 */
[----:B------:R-:W-:Y:S08]  /*0b50*/  BRA.U !UP0, `(.L_x_4) ;  /* 0x0000000108607547 */ /* 0x000ff0000b800000 */
[----:B------:R-:W0:Y:S01]  /*0b60*/  LDC.64 R12, c[0x0][0x388] ;  /* 0x0000e200ff0c7b82 */ /* 0x000e220000000a00 */
[----:B------:R-:W-:-:S07]  /*0b70*/  IMAD R19, R0, UR4, R2 ;  /* 0x0000000400137c24 */ /* 0x000fce000f8e0202 */
[----:B------:R-:W1:Y:S08]  /*0b80*/  LDC.64 R8, c[0x0][0x398] ;  /* 0x0000e600ff087b82 */ /* 0x000e700000000a00 */
[----:B------:R-:W2:Y:S01]  /*0b90*/  LDC.64 R6, c[0x0][0x390] ;  /* 0x0000e400ff067b82 */ /* 0x000ea20000000a00 */
[----:B0-----:R-:W-:-:S07]  /*0ba0*/  IMAD.WIDE R12, R19, 0x4, R12 ;  /* 0x00000004130c7825 */ /* 0x001fce00078e020c */
[----:B------:R-:W0:Y:S01]  /*0bb0*/  LDC.64 R14, c[0x0][0x398] ;  /* 0x0000e600ff0e7b82 */ /* 0x000e220000000a00 */
[----:B------:R-:W-:Y:S02]  /*0bc0*/  IMAD.WIDE R10, R0, 0x4, R12 ;  /* 0x00000004000a7825 */ /* 0x000fe400078e020c */
[----:B------:R-:W3:Y:S05]  /*0bd0*/  LDG.E.CONSTANT R13, desc[UR10][R12.64] ;  /* 0x0000000a0c0d7981 */ /* 0x000eea000c1e9900 */
[----:B------:R-:W4:Y:S01]  /*0be0*/  LDC.64 R4, c[0x0][0x390] ;  /* 0x0000e400ff047b82 */ /* 0x000f220000000a00 */
[----:B------:R-:W5:Y:S01]  /*0bf0*/  LDG.E.CONSTANT R11, desc[UR10][R10.64] ;  /* 0x0000000a0a0b7981 */ /* 0x000f62000c1e9900 */
[----:B---3--:R-:W-:-:S02]  /*0c00*/  ISETP.GE.AND P0, PT, R13, RZ, PT ;  /* 0x000000ff0d00720c */ /* 0x008fc40003f06270 */
[----:B-----5:R-:W-:-:S11]  /*0c10*/  ISETP.GE.AND P1, PT, R11, RZ, PT ;  /* 0x000000ff0b00720c */ /* 0x020fd60003f26270 */
[----:B-1----:R-:W-:Y:S02]  /*0c20*/  @P0 IMAD.WIDE.U32 R8, R13, 0x4, R8 ;  /* 0x000000040d080825 */ /* 0x002fe400078e0008 */
[C---:B------:R-:W-:Y:S02]  /*0c30*/  @P1 IADD3 R17, PT, PT, R19.reuse, R0, RZ ;  /* 0x0000000013111210 */ /* 0x040fe40007ffe0ff */
[----:B--2---:R-:W-:Y:S02]  /*0c40*/  @P0 IMAD.WIDE R6, R19, 0x4, R6 ;  /* 0x0000000413060825 */ /* 0x004fe400078e0206 */
[----:B------:R-:W2:Y:S02]  /*0c50*/  @P0 LDG.E.CONSTANT R8, desc[UR10][R8.64] ;  /* 0x0000000a08080981 */ /* 0x000ea4000c1e9900 */
[----:B0-----:R-:W-:Y:S02]  /*0c60*/  @P1 IMAD.WIDE.U32 R10, R11, 0x4, R14 ;  /* 0x000000040b0a1825 */ /* 0x001fe400078e000e */
[----:B------:R-:W2:Y:S02]  /*0c70*/  @P0 LDG.E.CONSTANT R6, desc[UR10][R6.64] ;  /* 0x0000000a06060981 */ /* 0x000ea4000c1e9900 */
[----:B----4-:R-:W-:-:S02]  /*0c80*/  @P1 IMAD.WIDE R4, R17, 0x4, R4 ;  /* 0x0000000411041825 */ /* 0x010fc400078e0204 */
[----:B------:R-:W3:Y:S04]  /*0c90*/  @P1 LDG.E.CONSTANT R10, desc[UR10][R10.64] ;  /* 0x0000000a0a0a1981 */ /* 0x000ee8000c1e9900 */
[----:B------:R-:W3:Y:S01]  /*0ca0*/  @P1 LDG.E.CONSTANT R4, desc[UR10][R4.64] ;  /* 0x0000000a04041981 */ /* 0x000ee2000c1e9900 */
[----:B------:R-:W-:Y:S01]  /*0cb0*/  UIADD3 UR4, UPT, UPT, UR4, 0x2, URZ ;  /* 0x0000000204047890 */ /* 0x000fe2000fffe0ff */
[----:B--2---:R-:W-:-:S04]  /*0cc0*/  @P0 FFMA R3, R6, R8, R3 ;  /* 0x0000000806030223 */ /* 0x004fc80000000003 */
[----:B---3--:R-:W-:-:S07]  /*0cd0*/  @P1 FFMA R3, R4, R10, R3 ;  /* 0x0000000a04031223 */ /* 0x008fce0000000003 */
.L_x_4:
[----:B------:R-:W-:Y:S05]  /*0ce0*/  BRA.U UP1, `(.L_x_0) ;  /* 0x00000001013c7547 */ /* 0x000fea000b800000 */
[----:B------:R-:W0:Y:S01]  /*0cf0*/  LDC.64 R4, c[0x0][0x388] ;  /* 0x0000e200ff047b82 */ /* 0x000e220000000a00 */
[----:B------:R-:W-:-:S04]  /*0d00*/  IMAD R9, R0, UR4, R2 ;  /* 0x0000000400097c24 */ /* 0x000fc8000f8e0202 */
[----:B0-----:R-:W-:-:S05]  /*0d10*/  IMAD.WIDE R4, R9, 0x4, R4 ;  /* 0x0000000409047825 */ /* 0x001fca00078e0204 */
[----:B------:R-:W2:Y:S01]  /*0d20*/  LDG.E.CONSTANT R11, desc[UR10][R4.64] ;  /* 0x0000000a040b7981 */ /* 0x000ea2000c1e9900 */
[----:B------:R-:W-:Y:S01]  /*0d30*/  BSSY.RECONVERGENT B0, `(.L_x_0) ;  /* 0x000000a000007945 */ /* 0x000fe20003800200 */
[----:B--2---:R-:W-:-:S13]  /*0d40*/  ISETP.GE.AND P0, PT, R11, RZ, PT ;  /* 0x000000ff0b00720c */ /* 0x004fda0003f06270 */
[----:B------:R-:W-:Y:S05]  /*0d50*/  @!P0 BRA `(.L_x_5) ;  /* 0x00000000001c8947 */ /* 0x000fea0003800000 */
[----:B------:R-:W0:Y:S08]  /*0d60*/  LDC.64 R4, c[0x0][0x390] ;  /* 0x0000e400ff047b82 */ /* 0x000e300000000a00 */
[----:B------:R-:W1:Y:S01]  /*0d70*/  LDC.64 R6, c[0x0][0x398] ;  /* 0x0000e600ff067b82 */ /* 0x000e620000000a00 */
[----:B0-----:R-:W-:-:S06]  /*0d80*/  IMAD.WIDE R4, R9, 0x4, R4 ;  /* 0x0000000409047825 */ /* 0x001fcc00078e0204 */
[----:B------:R-:W2:Y:S01]  /*0d90*/  LDG.E.CONSTANT R4, desc[UR10][R4.64] ;  /* 0x0000000a04047981 */ /* 0x000ea2000c1e9900 */
[----:B-1----:R-:W-:-:S06]  /*0da0*/  IMAD.WIDE.U32 R6, R11, 0x4, R6 ;  /* 0x000000040b067825 */ /* 0x002fcc00078e0006 */
[----:B------:R-:W2:Y:S02]  /*0db0*/  LDG.E.CONSTANT R6, desc[UR10][R6.64] ;  /* 0x0000000a06067981 */ /* 0x000ea4000c1e9900 */
[----:B--2---:R-:W-:-:S07]  /*0dc0*/  FFMA R3, R4, R6, R3 ;  /* 0x0000000604037223 */ /* 0x004fce0000000003 */
.L_x_5:
[----:B------:R-:W-:Y:S05]  /*0dd0*/  BSYNC.RECONVERGENT B0 ;  /* 0x0000000000007941 */ /* 0x000fea0003800200 */
.L_x_0:
[----:B------:R-:W0:Y:S02]  /*0de0*/  LDC.64 R4, c[0x0][0x3a0] ;  /* 0x0000e800ff047b82 */ /* 0x000e240000000a00 */
[----:B0-----:R-:W-:-:S05]  /*0df0*/  IMAD.WIDE R4, R2, 0x4, R4 ;  /* 0x0000000402047825 */ /* 0x001fca00078e0204 */
[----:B------:R-:W-:Y:S01]  /*0e00*/  STG.E desc[UR10][R4.64], R3 ;  /* 0x0000000304007986 */ /* 0x000fe2000c10190a */
[----:B------:R-:W-:Y:S05]  /*0e10*/  EXIT ;  /* 0x000000000000794d */ /* 0x000fea0003800000 */
.L_x_6:
[----:B------:R-:W-:-:S00]  /*0e20*/  BRA `(.L_x_6) ;  /* 0xfffffffc00fc7947 */ /* 0x000fc0000383ffff */
[----:B------:R-:W-:-:S00]  /*0e30*/  NOP ;  /* 0x0000000000007918 */ /* 0x000fc00000000000 */
        /* <DEDUP_REMOVED lines=12> */
.L_x_7:


//--------------------- .nv.shared.reserved.0     --------------------------
	.section	.nv.shared.reserved.0,"aw",@nobits
	.weak		__nv_reservedSMEM_offset_0_alias
	.size		__nv_reservedSMEM_offset_0_alias, 0, 64
	.other		__nv_reservedSMEM_offset_0_alias,@"STO_CUDA_RESERVED_SHARED STV_DEFAULT"
__nv_reservedSMEM_offset_0_alias:
	.zero		0
	.zero		64


//--------------------- .nv.constant0._Z7ellSpMViiPKiPKfS2_Pf --------------------------
	.section	.nv.constant0._Z7ellSpMViiPKiPKfS2_Pf,"a",@progbits
	.sectionflags	@""
	.align	4
.nv.constant0._Z7ellSpMViiPKiPKfS2_Pf:
	.zero		936


//--------------------- SYMBOLS --------------------------

	.type		.nv.reservedSmem.offset0,@object
	.size		.nv.reservedSmem.offset0,0x4
